	.headerflags	@"EF_CUDA_TEXMODE_UNIFIED EF_CUDA_64BIT_ADDRESS EF_CUDA_ACCELERATORS EF_CUDA_SM90 EF_CUDA_VIRTUAL_SM(EF_CUDA_SM90)"
	.elftype	@"ET_EXEC"


//--------------------- .nv.info                  --------------------------
	.section	.nv.info,"",@"SHT_CUDA_INFO"
	.align	4


	//----- nvinfo : EIATTR_REGCOUNT
	.align		4
        /*0000*/ 	.byte	0x04, 0x2f
        /*0002*/ 	.short	(.L_3 - .L_2)
	.align		4
.L_2:
        /*0004*/ 	.word	index@(triton_poi_fused__native_batch_norm_legit_no_training_cat_relu_66)
        /*0008*/ 	.word	0x0000001a


	//----- nvinfo : EIATTR_MIN_STACK_SIZE
	.align		4
.L_3:
        /*000c*/ 	.byte	0x04, 0x12
        /*000e*/ 	.short	(.L_5 - .L_4)
	.align		4
.L_4:
        /*0010*/ 	.word	index@(triton_poi_fused__native_batch_norm_legit_no_training_cat_relu_66)
        /*0014*/ 	.word	0x00000000


	//----- nvinfo : EIATTR_FRAME_SIZE
	.align		4
.L_5:
        /*0018*/ 	.byte	0x04, 0x11
        /*001a*/ 	.short	(.L_7 - .L_6)
	.align		4
.L_6:
        /*001c*/ 	.word	index@(triton_poi_fused__native_batch_norm_legit_no_training_cat_relu_66)
        /*0020*/ 	.word	0x00000000


	//----- nvinfo : EIATTR_MIN_STACK_SIZE
	.align		4
.L_7:
        /*0024*/ 	.byte	0x04, 0x12
        /*0026*/ 	.short	(.L_9 - .L_8)
	.align		4
.L_8:
        /*0028*/ 	.word	index@(triton_poi_fused__native_batch_norm_legit_no_training_cat_relu_66)
        /*002c*/ 	.word	0x00000000
.L_9:


//--------------------- .nv.info.triton_poi_fused__native_batch_norm_legit_no_training_cat_relu_66 --------------------------
	.section	.nv.info.triton_poi_fused__native_batch_norm_legit_no_training_cat_relu_66,"",@"SHT_CUDA_INFO"
	.sectionflags	@""
	.align	4


	//----- nvinfo : EIATTR_CUDA_API_VERSION
	.align		4
        /*0000*/ 	.byte	0x04, 0x37
        /*0002*/ 	.short	(.L_11 - .L_10)
.L_10:
        /*0004*/ 	.word	0x0000007c


	//----- nvinfo : EIATTR_KPARAM_INFO
	.align		4
.L_11:
        /*0008*/ 	.byte	0x04, 0x17
        /*000a*/ 	.short	(.L_13 - .L_12)
.L_12:
        /*000c*/ 	.word	0x00000000
        /*0010*/ 	.short	0x0008
        /*0012*/ 	.short	0x0040
        /*0014*/ 	.byte	0x00, 0xf0, 0x11, 0x00


	//----- nvinfo : EIATTR_KPARAM_INFO
	.align		4
.L_13:
        /*0018*/ 	.byte	0x04, 0x17
        /*001a*/ 	.short	(.L_15 - .L_14)
.L_14:
        /*001c*/ 	.word	0x00000000
        /*0020*/ 	.short	0x0007
        /*0022*/ 	.short	0x0038
        /*0024*/ 	.byte	0x00, 0xf4, 0x21, 0x00


	//----- nvinfo : EIATTR_KPARAM_INFO
	.align		4
.L_15:
        /*0028*/ 	.byte	0x04, 0x17
        /*002a*/ 	.short	(.L_17 - .L_16)
.L_16:
        /*002c*/ 	.word	0x00000000
        /*0030*/ 	.short	0x0006
        /*0032*/ 	.short	0x0030
        /*0034*/ 	.byte	0x00, 0xf4, 0x21, 0x00


	//----- nvinfo : EIATTR_KPARAM_INFO
	.align		4
.L_17:
        /*0038*/ 	.byte	0x04, 0x17
        /*003a*/ 	.short	(.L_19 - .L_18)
.L_18:
        /*003c*/ 	.word	0x00000000
        /*0040*/ 	.short	0x0005
        /*0042*/ 	.short	0x0028
        /*0044*/ 	.byte	0x00, 0xf4, 0x21, 0x00


	//----- nvinfo : EIATTR_KPARAM_INFO
	.align		4
.L_19:
        /*0048*/ 	.byte	0x04, 0x17
        /*004a*/ 	.short	(.L_21 - .L_20)
.L_20:
        /*004c*/ 	.word	0x00000000
        /*0050*/ 	.short	0x0004
        /*0052*/ 	.short	0x0020
        /*0054*/ 	.byte	0x00, 0xf4, 0x21, 0x00


	//----- nvinfo : EIATTR_KPARAM_INFO
	.align		4
.L_21:
        /*0058*/ 	.byte	0x04, 0x17
        /*005a*/ 	.short	(.L_23 - .L_22)
.L_22:
        /*005c*/ 	.word	0x00000000
        /*0060*/ 	.short	0x0003
        /*0062*/ 	.short	0x0018
        /*0064*/ 	.byte	0x00, 0xf4, 0x21, 0x00


	//----- nvinfo : EIATTR_KPARAM_INFO
	.align		4
.L_23:
        /*0068*/ 	.byte	0x04, 0x17
        /*006a*/ 	.short	(.L_25 - .L_24)
.L_24:
        /*006c*/ 	.word	0x00000000
        /*0070*/ 	.short	0x0002
        /*0072*/ 	.short	0x0010
        /*0074*/ 	.byte	0x00, 0xf4, 0x21, 0x00


	//----- nvinfo : EIATTR_KPARAM_INFO
	.align		4
.L_25:
        /*0078*/ 	.byte	0x04, 0x17
        /*007a*/ 	.short	(.L_27 - .L_26)
.L_26:
        /*007c*/ 	.word	0x00000000
        /*0080*/ 	.short	0x0001
        /*0082*/ 	.short	0x0008
        /*0084*/ 	.byte	0x00, 0xf4, 0x21, 0x00


	//----- nvinfo : EIATTR_KPARAM_INFO
	.align		4
.L_27:
        /*0088*/ 	.byte	0x04, 0x17
        /*008a*/ 	.short	(.L_29 - .L_28)
.L_28:
        /*008c*/ 	.word	0x00000000
        /*0090*/ 	.short	0x0000
        /*0092*/ 	.short	0x0000
        /*0094*/ 	.byte	0x00, 0xf4, 0x21, 0x00


	//----- nvinfo : EIATTR_SPARSE_MMA_MASK
	.align		4
.L_29:
        /*0098*/ 	.byte	0x03, 0x50
        /*009a*/ 	.short	0x0000


	//----- nvinfo : EIATTR_MAXREG_COUNT
	.align		4
        /*009c*/ 	.byte	0x03, 0x1b
        /*009e*/ 	.short	0x00ff


	//----- nvinfo : EIATTR_EXIT_INSTR_OFFSETS
	.align		4
        /*00a0*/ 	.byte	0x04, 0x1c
        /*00a2*/ 	.short	(.L_31 - .L_30)


	//   ....[0]....
.L_30:
        /*00a4*/ 	.word	0x00000690


	//   ....[1]....
        /*00a8*/ 	.word	0x000006b0


	//----- nvinfo : EIATTR_REQNTID
	.align		4
.L_31:
        /*00ac*/ 	.byte	0x04, 0x10
        /*00ae*/ 	.short	(.L_33 - .L_32)
.L_32:
        /*00b0*/ 	.word	0x00000080
        /*00b4*/ 	.word	0x00000001
        /*00b8*/ 	.word	0x00000001


	//----- nvinfo : EIATTR_CBANK_PARAM_SIZE
	.align		4
.L_33:
        /*00bc*/ 	.byte	0x03, 0x19
        /*00be*/ 	.short	0x0044


	//----- nvinfo : EIATTR_PARAM_CBANK
	.align		4
        /*00c0*/ 	.byte	0x04, 0x0a
        /*00c2*/ 	.short	(.L_35 - .L_34)
	.align		4
.L_34:
        /*00c4*/ 	.word	index@(.nv.constant0.triton_poi_fused__native_batch_norm_legit_no_training_cat_relu_66)
        /*00c8*/ 	.short	0x0210
        /*00ca*/ 	.short	0x0044


	//----- nvinfo : EIATTR_SW_WAR
	.align		4
.L_35:
        /*00cc*/ 	.byte	0x04, 0x36
        /*00ce*/ 	.short	(.L_37 - .L_36)
.L_36:
        /*00d0*/ 	.word	0x00000008
.L_37:


//--------------------- .nv.callgraph             --------------------------
	.section	.nv.callgraph,"",@"SHT_CUDA_CALLGRAPH"
	.align	4
	.sectionentsize	8
	.align		4
        /*0000*/ 	.word	0x00000000
	.align		4
        /*0004*/ 	.word	0xffffffff
	.align		4
        /*0008*/ 	.word	0x00000000
	.align		4
        /*000c*/ 	.word	0xfffffffe
	.align		4
        /*0010*/ 	.word	0x00000000
	.align		4
        /*0014*/ 	.word	0xfffffffd
	.align		4
        /*0018*/ 	.word	0x00000000
	.align		4
        /*001c*/ 	.word	0xfffffffc


//--------------------- .nv.constant4             --------------------------
	.section	.nv.constant4,"a",@progbits
	.align	8
	.align		8
.nv.constant4:
        /*0000*/ 	.dword	_$_str
	.align		8
        /*0008*/ 	.dword	_$_str_$_2


//--------------------- .text.triton_poi_fused__native_batch_norm_legit_no_training_cat_relu_66 --------------------------
	.section	.text.triton_poi_fused__native_batch_norm_legit_no_training_cat_relu_66,"ax",@progbits
	.align	128
        .global         triton_poi_fused__native_batch_norm_legit_no_training_cat_relu_66
        .type           triton_poi_fused__native_batch_norm_legit_no_training_cat_relu_66,@function
        .size           triton_poi_fused__native_batch_norm_legit_no_training_cat_relu_66,(.L_x_1 - triton_poi_fused__native_batch_norm_legit_no_training_cat_relu_66)
        .other          triton_poi_fused__native_batch_norm_legit_no_training_cat_relu_66,@"STO_CUDA_ENTRY STV_DEFAULT"
triton_poi_fused__native_batch_norm_legit_no_training_cat_relu_66:
.text.triton_poi_fused__native_batch_norm_legit_no_training_cat_relu_66:
[----:B------:R-:W0:Y:S01]  /*0000*/  LDC R1, c[0x0][0x28] ;  /* 0x00000a00ff017b82 */ /* 0x000e220000000800 */
[----:B------:R-:W1:Y:S07]  /*0010*/  S2R R0, SR_TID.X ;  /* 0x0000000000007919 */ /* 0x000e6e0000002100 */
[----:B------:R-:W2:Y:S01]  /*0020*/  LDC.64 R6, c[0x0][0x228] ;  /* 0x00008a00ff067b82 */ /* 0x000ea20000000a00 */
[----:B------:R-:W-:Y:S01]  /*0030*/  IMAD.MOV.U32 R4, RZ, RZ, RZ ;  /* 0x000000ffff047224 */ /* 0x000fe200078e00ff */
[----:B------:R-:W-:Y:S01]  /*0040*/  ULDC.64 UR4, c[0x0][0x208] ;  /* 0x0000820000047ab9 */ /* 0x000fe20000000a00 */
[----:B------:R-:W3:Y:S01]  /*0050*/  S2R R3, SR_CTAID.X ;  /* 0x0000000000037919 */ /* 0x000ee20000002500 */
[----:B------:R-:W-:Y:S01]  /*0060*/  IMAD.MOV.U32 R8, RZ, RZ, RZ ;  /* 0x000000ffff087224 */ /* 0x000fe200078e00ff */
[----:B------:R-:W-:-:S03]  /*0070*/  ULDC.64 UR6, c[0x0][0x218] ;  /* 0x0000860000067ab9 */ /* 0x000fc60000000a00 */
[----:B------:R-:W4:Y:S01]  /*0080*/  LDC.64 R16, c[0x0][0x220] ;  /* 0x00008800ff107b82 */ /* 0x000f220000000a00 */
[----:B-1----:R-:W-:-:S05]  /*0090*/  IMAD.SHL.U32 R0, R0, 0x2, RZ ;  /* 0x0000000200007824 */ /* 0x002fca00078e00ff */
[----:B------:R-:W-:-:S05]  /*00a0*/  LOP3.LUT R0, R0, 0xfe, RZ, 0xc0, !PT ;  /* 0x000000fe00007812 */ /* 0x000fca00078ec0ff */
[----:B---3--:R-:W-:-:S05]  /*00b0*/  IMAD R3, R3, 0x100, R0 ;  /* 0x0000010003037824 */ /* 0x008fca00078e0200 */
[----:B------:R-:W-:Y:S02]  /*00c0*/  SHF.R.S32.HI R2, RZ, 0x1f, R3 ;  /* 0x0000001fff027819 */ /* 0x000fe40000011403 */
[----:B------:R-:W-:Y:S02]  /*00d0*/  ISETP.GE.AND P0, PT, R3, 0x3e00, PT ;  /* 0x00003e000300780c */ /* 0x000fe40003f06270 */
[----:B------:R-:W-:-:S04]  /*00e0*/  LEA.HI R9, R2, R3, RZ, 0x2 ;  /* 0x0000000302097211 */ /* 0x000fc800078f10ff */
[----:B------:R-:W-:-:S05]  /*00f0*/  SHF.R.S32.HI R5, RZ, 0x2, R9 ;  /* 0x00000002ff057819 */ /* 0x000fca0000011409 */
[----:B------:R-:W-:-:S05]  /*0100*/  IMAD.HI R0, R5, -0x7bdef7bd, R4 ;  /* 0x8421084305007827 */ /* 0x000fca00078e0204 */
[----:B------:R-:W-:-:S04]  /*0110*/  SHF.R.U32.HI R11, RZ, 0x1f, R0 ;  /* 0x0000001fff0b7819 */ /* 0x000fc80000011600 */
[----:B------:R-:W-:Y:S01]  /*0120*/  LEA.HI.SX32 R11, R0, R11, 0x17 ;  /* 0x0000000b000b7211 */ /* 0x000fe200078fbaff */
[----:B------:R-:W-:-:S04]  /*0130*/  IMAD.MOV.U32 R0, RZ, RZ, RZ ;  /* 0x000000ffff007224 */ /* 0x000fc800078e00ff */
[----:B------:R-:W-:-:S04]  /*0140*/  IMAD R15, R11, -0x3e0, R5 ;  /* 0xfffffc200b0f7824 */ /* 0x000fc800078e0205 */
[----:B--2---:R-:W-:-:S05]  /*0150*/  IMAD.WIDE R6, R15, 0x4, R6 ;  /* 0x000000040f067825 */ /* 0x004fca00078e0206 */
[----:B------:R-:W2:Y:S01]  /*0160*/  @!P0 LDG.E.EL R0, desc[UR4][R6.64] ;  /* 0x0000000406008981 */ /* 0x000ea2000c2e1900 */
[----:B------:R-:W-:-:S03]  /*0170*/  IMAD.MOV.U32 R2, RZ, RZ, RZ ;  /* 0x000000ffff027224 */ /* 0x000fc600078e00ff */
[----:B------:R1:W3:Y:S01]  /*0180*/  @!P0 LDG.E.EL R8, desc[UR4][R6.64] ;  /* 0x0000000406088981 */ /* 0x0002e2000c2e1900 */
[----:B------:R-:W-:-:S05]  /*0190*/  IMAD.HI R2, R3, -0x7bdef7bd, R2 ;  /* 0x8421084303027827 */ /* 0x000fca00078e0202 */
[----:B------:R-:W-:Y:S02]  /*01a0*/  SHF.R.U32.HI R5, RZ, 0x1f, R2 ;  /* 0x0000001fff057819 */ /* 0x000fe40000011602 */
[----:B------:R-:W-:Y:S02]  /*01b0*/  LOP3.LUT R9, R9, 0xfffffffc, RZ, 0xc0, !PT ;  /* 0xfffffffc09097812 */ /* 0x000fe400078ec0ff */
[----:B------:R-:W-:Y:S02]  /*01c0*/  LEA.HI.SX32 R2, R2, R5, 0x15 ;  /* 0x0000000502027211 */ /* 0x000fe400078faaff */
[----:B------:R-:W5:Y:S01]  /*01d0*/  LDC.64 R4, c[0x0][0x210] ;  /* 0x00008400ff047b82 */ /* 0x000f620000000a00 */
[----:B------:R-:W-:Y:S01]  /*01e0*/  IADD3 R9, R3, -R9, RZ ;  /* 0x8000000903097210 */ /* 0x000fe20007ffe0ff */
[----:B------:R-:W-:Y:S02]  /*01f0*/  IMAD.SHL.U32 R10, R15, 0x4, RZ ;  /* 0x000000040f0a7824 */ /* 0x000fe400078e00ff */
[----:B------:R-:W-:Y:S01]  /*0200*/  IMAD.SHL.U32 R11, R2, 0x80, RZ ;  /* 0x00000080020b7824 */ /* 0x000fe200078e00ff */
[----:B------:R-:W-:-:S04]  /*0210*/  SHF.R.S32.HI R12, RZ, 0x1f, R9 ;  /* 0x0000001fff0c7819 */ /* 0x000fc80000011409 */
[--C-:B------:R-:W-:Y:S02]  /*0220*/  IADD3 R9, P1, P2, R10, R9, R11.reuse ;  /* 0x000000090a097210 */ /* 0x100fe40007a3e00b */
[----:B------:R-:W-:Y:S02]  /*0230*/  SHF.R.S32.HI R11, RZ, 0x1f, R11 ;  /* 0x0000001fff0b7819 */ /* 0x000fe4000001140b */
[----:B------:R-:W-:Y:S01]  /*0240*/  SHF.R.S32.HI R10, RZ, 0x1f, R10 ;  /* 0x0000001fff0a7819 */ /* 0x000fe2000001140a */
[----:B-1----:R-:W-:-:S03]  /*0250*/  IMAD R7, R2, -0xf80, R3 ;  /* 0xfffff08002077824 */ /* 0x002fc600078e0203 */
[----:B------:R-:W-:Y:S02]  /*0260*/  IADD3.X R6, R10, R12, R11, P1, P2 ;  /* 0x0000000c0a067210 */ /* 0x000fe40000fe440b */
[----:B------:R-:W1:Y:S01]  /*0270*/  LDC.64 R12, c[0x0][0x230] ;  /* 0x00008c00ff0c7b82 */ /* 0x000e620000000a00 */
[C---:B------:R-:W-:Y:S01]  /*0280*/  ISETP.GE.AND P2, PT, R15.reuse, 0x3c0, PT ;  /* 0x000003c00f00780c */ /* 0x040fe20003f46270 */
[----:B------:R-:W-:Y:S01]  /*0290*/  IMAD R7, R2, 0xf00, R7 ;  /* 0x00000f0002077824 */ /* 0x000fe200078e0207 */
[----:B------:R-:W-:-:S05]  /*02a0*/  ISETP.GT.AND P1, PT, R15, 0x3bf, !P0 ;  /* 0x000003bf0f00780c */ /* 0x000fca0004724270 */
[----:B------:R-:W1:Y:S01]  /*02b0*/  LDC.64 R10, c[0x0][0x238] ;  /* 0x00008e00ff0a7b82 */ /* 0x000e620000000a00 */
[----:B------:R-:W-:Y:S02]  /*02c0*/  ISETP.LT.AND P4, PT, R3, 0x3e00, !P2 ;  /* 0x00003e000300780c */ /* 0x000fe40005781270 */
[----:B------:R-:W-:Y:S01]  /*02d0*/  LEA R18, P3, R9, UR6, 0x2 ;  /* 0x0000000609127c11 */ /* 0x000fe2000f8610ff */
[----:B-----5:R-:W-:Y:S01]  /*02e0*/  IMAD.WIDE R22, R7, 0x4, R4 ;  /* 0x0000000407167825 */ /* 0x020fe200078e0204 */
[----:B------:R-:W-:Y:S02]  /*02f0*/  CS2R R4, SRZ ;  /* 0x0000000000047805 */ /* 0x000fe4000001ff00 */
[----:B------:R-:W-:Y:S02]  /*0300*/  LEA.HI.X R19, R9, UR7, R6, 0x2, P3 ;  /* 0x0000000709137c11 */ /* 0x000fe400098f1406 */
[----:B------:R-:W-:Y:S01]  /*0310*/  CS2R R6, SRZ ;  /* 0x0000000000067805 */ /* 0x000fe2000001ff00 */
[----:B------:R-:W-:Y:S01]  /*0320*/  HFMA2.MMA R2, -RZ, RZ, 0, 0 ;  /* 0x00000000ff027435 */ /* 0x000fe200000001ff */
[----:B------:R-:W-:Y:S01]  /*0330*/  IMAD.MOV.U32 R9, RZ, RZ, RZ ;  /* 0x000000ffff097224 */ /* 0x000fe200078e00ff */
[----:B------:R-:W5:Y:S01]  /*0340*/  @P1 LDG.E.64 R4, desc[UR4][R18.64+-0x3c00] ;  /* 0xffc4000412041981 */ /* 0x000f62000c1e1b00 */
[----:B----4-:R-:W-:-:S03]  /*0350*/  IMAD.WIDE R16, R15, 0x4, R16 ;  /* 0x000000040f107825 */ /* 0x010fc600078e0210 */
[----:B------:R4:W5:Y:S01]  /*0360*/  @P4 LDG.E.64 R6, desc[UR4][R22.64] ;  /* 0x0000000416064981 */ /* 0x000962000c1e1b00 */
[----:B-1----:R-:W-:-:S03]  /*0370*/  IMAD.WIDE R12, R15, 0x4, R12 ;  /* 0x000000040f0c7825 */ /* 0x002fc600078e020c */
[----:B------:R-:W5:Y:S04]  /*0380*/  @!P0 LDG.E.EL R9, desc[UR4][R16.64] ;  /* 0x0000000410098981 */ /* 0x000f68000c2e1900 */
[----:B------:R1:W5:Y:S01]  /*0390*/  @!P0 LDG.E.EL R2, desc[UR4][R16.64] ;  /* 0x0000000410028981 */ /* 0x000362000c2e1900 */
[----:B0-----:R-:W-:Y:S01]  /*03a0*/  IMAD.WIDE R20, R15, 0x4, R10 ;  /* 0x000000040f147825 */ /* 0x001fe200078e020a */
[----:B------:R-:W-:Y:S02]  /*03b0*/  CS2R R14, SRZ ;  /* 0x00000000000e7805 */ /* 0x000fe4000001ff00 */
[----:B------:R-:W-:-:S04]  /*03c0*/  CS2R R10, SRZ ;  /* 0x00000000000a7805 */ /* 0x000fc8000001ff00 */
[----:B------:R-:W5:Y:S01]  /*03d0*/  @!P0 LDG.E.EL R14, desc[UR4][R12.64] ;  /* 0x000000040c0e8981 */ /* 0x000f62000c2e1900 */
[----:B----4-:R-:W-:Y:S01]  /*03e0*/  IMAD.MOV.U32 R22, RZ, RZ, 0x3e800000 ;  /* 0x3e800000ff167424 */ /* 0x010fe200078e00ff */
[----:B-1----:R-:W0:Y:S02]  /*03f0*/  LDC.64 R16, c[0x0][0x240] ;  /* 0x00009000ff107b82 */ /* 0x002e240000000a00 */
[----:B------:R1:W4:Y:S04]  /*0400*/  @!P0 LDG.E.EL R15, desc[UR4][R12.64] ;  /* 0x000000040c0f8981 */ /* 0x000328000c2e1900 */
[----:B------:R-:W4:Y:S04]  /*0410*/  @!P0 LDG.E.EL R11, desc[UR4][R20.64] ;  /* 0x00000004140b8981 */ /* 0x000f28000c2e1900 */
[----:B------:R-:W4:Y:S01]  /*0420*/  @!P0 LDG.E.EL R10, desc[UR4][R20.64] ;  /* 0x00000004140a8981 */ /* 0x000f22000c2e1900 */
[----:B-1----:R-:W1:Y:S01]  /*0430*/  LDC.64 R12, c[0x0][0x248] ;  /* 0x00009200ff0c7b82 */ /* 0x002e620000000a00 */
[----:B0-----:R-:W-:-:S04]  /*0440*/  IMAD.WIDE R16, R3, 0x4, R16 ;  /* 0x0000000403107825 */ /* 0x001fc800078e0210 */
[----:B-1----:R-:W-:-:S04]  /*0450*/  IMAD.WIDE R12, R3, 0x4, R12 ;  /* 0x00000004030c7825 */ /* 0x002fc800078e020c */
[----:B--2---:R-:W-:-:S04]  /*0460*/  FADD R0, R0, 9.9999997473787516356e-06 ;  /* 0x3727c5ac00007421 */ /* 0x004fc80000000000 */
[----:B------:R-:W0:Y:S01]  /*0470*/  MUFU.SQRT R18, R0 ;  /* 0x0000000000127308 */ /* 0x000e220000002000 */
[----:B---3--:R-:W-:-:S07]  /*0480*/  FADD R8, R8, 9.9999997473787516356e-06 ;  /* 0x3727c5ac08087421 */ /* 0x008fce0000000000 */
[----:B------:R-:W1:Y:S01]  /*0490*/  MUFU.SQRT R19, R8 ;  /* 0x0000000800137308 */ /* 0x000e620000002000 */
[C---:B0-----:R-:W-:Y:S02]  /*04a0*/  FSETP.GT.AND P6, PT, R18.reuse, 8.50705917302346158658e+37, PT ;  /* 0x7e8000001200780b */ /* 0x041fe40003fc4000 */
[----:B------:R-:W-:Y:S02]  /*04b0*/  FSETP.GEU.AND P3, PT, R18, 1.175494350822287508e-38, PT ;  /* 0x008000001200780b */ /* 0x000fe40003f6e000 */
[----:B------:R-:W-:Y:S02]  /*04c0*/  FSEL R23, R22, 1, P6 ;  /* 0x3f80000016177808 */ /* 0x000fe40003000000 */
[----:B-1----:R-:W-:-:S07]  /*04d0*/  FSETP.GT.AND P5, PT, R19, 8.50705917302346158658e+37, PT ;  /* 0x7e8000001300780b */ /* 0x002fce0003fa4000 */
[----:B------:R-:W-:Y:S01]  /*04e0*/  @P6 FMUL R18, R18, 0.25 ;  /* 0x3e80000012126820 */ /* 0x000fe20000400000 */
[----:B------:R-:W-:-:S03]  /*04f0*/  FSETP.GEU.AND P6, PT, R19, 1.175494350822287508e-38, PT ;  /* 0x008000001300780b */ /* 0x000fc60003fce000 */
[----:B------:R-:W-:Y:S02]  /*0500*/  @!P3 FMUL R18, R18, 16777216 ;  /* 0x4b8000001212b820 */ /* 0x000fe40000400000 */
[----:B------:R-:W-:-:S08]  /*0510*/  @P5 FMUL R19, R19, 0.25 ;  /* 0x3e80000013135820 */ /* 0x000fd00000400000 */
[----:B------:R-:W-:Y:S01]  /*0520*/  @!P6 FMUL R19, R19, 16777216 ;  /* 0x4b8000001313e820 */ /* 0x000fe20000400000 */
[----:B------:R-:W0:Y:S01]  /*0530*/  MUFU.RCP R18, R18 ;  /* 0x0000001200127308 */ /* 0x000e220000001000 */
[----:B------:R-:W-:-:S07]  /*0540*/  FSEL R0, R22, 1, P5 ;  /* 0x3f80000016007808 */ /* 0x000fce0002800000 */
[----:B------:R-:W1:Y:S01]  /*0550*/  MUFU.RCP R19, R19 ;  /* 0x0000001300137308 */ /* 0x000e620000001000 */
[----:B------:R-:W-:Y:S01]  /*0560*/  @!P3 FMUL R23, R23, 16777216 ;  /* 0x4b8000001717b820 */ /* 0x000fe20000400000 */
[----:B------:R-:W-:Y:S01]  /*0570*/  @!P6 FMUL R0, R0, 16777216 ;  /* 0x4b8000000000e820 */ /* 0x000fe20000400000 */
[----:B-----5:R-:W-:Y:S02]  /*0580*/  SEL R6, R6, RZ, P4 ;  /* 0x000000ff06067207 */ /* 0x020fe40002000000 */
[----:B------:R-:W-:Y:S02]  /*0590*/  SEL R7, R7, RZ, P4 ;  /* 0x000000ff07077207 */ /* 0x000fe40002000000 */
[----:B------:R-:W-:Y:S02]  /*05a0*/  @P2 SEL R6, R4, RZ, P1 ;  /* 0x000000ff04062207 */ /* 0x000fe40000800000 */
[----:B------:R-:W-:Y:S01]  /*05b0*/  @P2 SEL R7, R5, RZ, P1 ;  /* 0x000000ff05072207 */ /* 0x000fe20000800000 */
[----:B0-----:R-:W-:-:S02]  /*05c0*/  FMUL R18, R18, R23 ;  /* 0x0000001712127220 */ /* 0x001fc40000400000 */
[----:B------:R-:W-:Y:S01]  /*05d0*/  FADD R9, R6, -R9 ;  /* 0x8000000906097221 */ /* 0x000fe20000000000 */
[----:B-1----:R-:W-:Y:S01]  /*05e0*/  FMUL R19, R19, R0 ;  /* 0x0000000013137220 */ /* 0x002fe20000400000 */
[----:B------:R-:W-:Y:S02]  /*05f0*/  FADD R2, R7, -R2 ;  /* 0x8000000207027221 */ /* 0x000fe40000000000 */
[----:B------:R-:W-:Y:S02]  /*0600*/  FMUL R18, R9, R18 ;  /* 0x0000001209127220 */ /* 0x000fe40000400000 */
[----:B------:R-:W-:Y:S01]  /*0610*/  FMUL R19, R2, R19 ;  /* 0x0000001302137220 */ /* 0x000fe20000400000 */
[----:B------:R0:W-:Y:S01]  /*0620*/  @!P0 STG.E.64 desc[UR4][R16.64], R6 ;  /* 0x0000000610008986 */ /* 0x0001e2000c101b04 */
[----:B----4-:R-:W-:Y:S02]  /*0630*/  FFMA R11, R18, R14, R11 ;  /* 0x0000000e120b7223 */ /* 0x010fe4000000000b */
[----:B------:R-:W-:-:S03]  /*0640*/  FFMA R10, R19, R15, R10 ;  /* 0x0000000f130a7223 */ /* 0x000fc6000000000a */
[C---:B------:R-:W-:Y:S02]  /*0650*/  FSETP.GEU.AND P1, PT, R11.reuse, RZ, PT ;  /* 0x000000ff0b00720b */ /* 0x040fe40003f2e000 */
[C---:B------:R-:W-:Y:S02]  /*0660*/  FSETP.GEU.AND P2, PT, R10.reuse, RZ, PT ;  /* 0x000000ff0a00720b */ /* 0x040fe40003f4e000 */
[----:B------:R-:W-:Y:S02]  /*0670*/  FSEL R2, R11, RZ, P1 ;  /* 0x000000ff0b027208 */ /* 0x000fe40000800000 */
[----:B------:R-:W-:Y:S01]  /*0680*/  FSEL R3, R10, RZ, P2 ;  /* 0x000000ff0a037208 */ /* 0x000fe20001000000 */
[----:B0-----:R-:W-:Y:S08]  /*0690*/  @P0 EXIT ;  /* 0x000000000000094d */ /* 0x001ff00003800000 */
[----:B------:R-:W-:Y:S01]  /*06a0*/  STG.E.64 desc[UR4][R12.64], R2 ;  /* 0x000000020c007986 */ /* 0x000fe2000c101b04 */
[----:B------:R-:W-:Y:S05]  /*06b0*/  EXIT ;  /* 0x000000000000794d */ /* 0x000fea0003800000 */
.L_x_0:
[----:B------:R-:W-:-:S00]  /*06c0*/  BRA `(.L_x_0) ;  /* 0xfffffffc00fc7947 */ /* 0x000fc0000383ffff */
[----:B------:R-:W-:-:S00]  /*06d0*/  NOP ;  /* 0x0000000000007918 */ /* 0x000fc00000000000 */
        /* <DEDUP_REMOVED lines=10> */
.L_x_1:


//--------------------- .nv.global.init           --------------------------
	.section	.nv.global.init,"aw",@progbits
.nv.global.init:
	.type		_$_str,@object
	.size		_$_str,(_$_str_$_2 - _$_str)
_$_str:
        /*0000*/ 	.byte	0x5f, 0x5f, 0x43, 0x55, 0x44, 0x41, 0x5f, 0x46, 0x54, 0x5a, 0x00
	.type		_$_str_$_2,@object
	.size		_$_str_$_2,(.L_1 - _$_str_$_2)
_$_str_$_2:
        /*000b*/ 	.byte	0x5f, 0x5f, 0x43, 0x55, 0x44, 0x41, 0x5f, 0x50, 0x52, 0x45, 0x43, 0x5f, 0x53, 0x51, 0x52, 0x54
        /*001b*/ 	.byte	0x00
.L_1:


//--------------------- .nv.constant0.triton_poi_fused__native_batch_norm_legit_no_training_cat_relu_66 --------------------------
	.section	.nv.constant0.triton_poi_fused__native_batch_norm_legit_no_training_cat_relu_66,"a",@progbits
	.sectionflags	@""
	.align	4
.nv.constant0.triton_poi_fused__native_batch_norm_legit_no_training_cat_relu_66:
	.zero		596
